	.headerflags	@"EF_CUDA_TEXMODE_UNIFIED EF_CUDA_64BIT_ADDRESS EF_CUDA_ACCELERATORS EF_CUDA_SM90 EF_CUDA_VIRTUAL_SM(EF_CUDA_SM90)"
	.elftype	@"ET_EXEC"


//--------------------- .nv.info                  --------------------------
	.section	.nv.info,"",@"SHT_CUDA_INFO"
	.align	4


	//----- nvinfo : EIATTR_REGCOUNT
	.align		4
        /*0000*/ 	.byte	0x04, 0x2f
        /*0002*/ 	.short	(.L_1 - .L_0)
	.align		4
.L_0:
        /*0004*/ 	.word	index@(triton_poi_fused_convolution_relu_4)
        /*0008*/ 	.word	0x0000000c


	//----- nvinfo : EIATTR_MIN_STACK_SIZE
	.align		4
.L_1:
        /*000c*/ 	.byte	0x04, 0x12
        /*000e*/ 	.short	(.L_3 - .L_2)
	.align		4
.L_2:
        /*0010*/ 	.word	index@(triton_poi_fused_convolution_relu_4)
        /*0014*/ 	.word	0x00000000


	//----- nvinfo : EIATTR_FRAME_SIZE
	.align		4
.L_3:
        /*0018*/ 	.byte	0x04, 0x11
        /*001a*/ 	.short	(.L_5 - .L_4)
	.align		4
.L_4:
        /*001c*/ 	.word	index@(triton_poi_fused_convolution_relu_4)
        /*0020*/ 	.word	0x00000000


	//----- nvinfo : EIATTR_MIN_STACK_SIZE
	.align		4
.L_5:
        /*0024*/ 	.byte	0x04, 0x12
        /*0026*/ 	.short	(.L_7 - .L_6)
	.align		4
.L_6:
        /*0028*/ 	.word	index@(triton_poi_fused_convolution_relu_4)
        /*002c*/ 	.word	0x00000000
.L_7:


//--------------------- .nv.info.triton_poi_fused_convolution_relu_4 --------------------------
	.section	.nv.info.triton_poi_fused_convolution_relu_4,"",@"SHT_CUDA_INFO"
	.sectionflags	@""
	.align	4


	//----- nvinfo : EIATTR_CUDA_API_VERSION
	.align		4
        /*0000*/ 	.byte	0x04, 0x37
        /*0002*/ 	.short	(.L_9 - .L_8)
.L_8:
        /*0004*/ 	.word	0x0000007c


	//----- nvinfo : EIATTR_KPARAM_INFO
	.align		4
.L_9:
        /*0008*/ 	.byte	0x04, 0x17
        /*000a*/ 	.short	(.L_11 - .L_10)
.L_10:
        /*000c*/ 	.word	0x00000000
        /*0010*/ 	.short	0x0002
        /*0012*/ 	.short	0x0010
        /*0014*/ 	.byte	0x00, 0xf0, 0x11, 0x00


	//----- nvinfo : EIATTR_KPARAM_INFO
	.align		4
.L_11:
        /*0018*/ 	.byte	0x04, 0x17
        /*001a*/ 	.short	(.L_13 - .L_12)
.L_12:
        /*001c*/ 	.word	0x00000000
        /*0020*/ 	.short	0x0001
        /*0022*/ 	.short	0x0008
        /*0024*/ 	.byte	0x00, 0xf4, 0x21, 0x00


	//----- nvinfo : EIATTR_KPARAM_INFO
	.align		4
.L_13:
        /*0028*/ 	.byte	0x04, 0x17
        /*002a*/ 	.short	(.L_15 - .L_14)
.L_14:
        /*002c*/ 	.word	0x00000000
        /*0030*/ 	.short	0x0000
        /*0032*/ 	.short	0x0000
        /*0034*/ 	.byte	0x00, 0xf4, 0x21, 0x00


	//----- nvinfo : EIATTR_SPARSE_MMA_MASK
	.align		4
.L_15:
        /*0038*/ 	.byte	0x03, 0x50
        /*003a*/ 	.short	0x0000


	//----- nvinfo : EIATTR_MAXREG_COUNT
	.align		4
        /*003c*/ 	.byte	0x03, 0x1b
        /*003e*/ 	.short	0x00ff


	//----- nvinfo : EIATTR_EXIT_INSTR_OFFSETS
	.align		4
        /*0040*/ 	.byte	0x04, 0x1c
        /*0042*/ 	.short	(.L_17 - .L_16)


	//   ....[0]....
.L_16:
        /*0044*/ 	.word	0x000001a0


	//----- nvinfo : EIATTR_REQNTID
	.align		4
.L_17:
        /*0048*/ 	.byte	0x04, 0x10
        /*004a*/ 	.short	(.L_19 - .L_18)
.L_18:
        /*004c*/ 	.word	0x00000100
        /*0050*/ 	.word	0x00000001
        /*0054*/ 	.word	0x00000001


	//----- nvinfo : EIATTR_CBANK_PARAM_SIZE
	.align		4
.L_19:
        /*0058*/ 	.byte	0x03, 0x19
        /*005a*/ 	.short	0x0014


	//----- nvinfo : EIATTR_PARAM_CBANK
	.align		4
        /*005c*/ 	.byte	0x04, 0x0a
        /*005e*/ 	.short	(.L_21 - .L_20)
	.align		4
.L_20:
        /*0060*/ 	.word	index@(.nv.constant0.triton_poi_fused_convolution_relu_4)
        /*0064*/ 	.short	0x0210
        /*0066*/ 	.short	0x0014


	//----- nvinfo : EIATTR_SW_WAR
	.align		4
.L_21:
        /*0068*/ 	.byte	0x04, 0x36
        /*006a*/ 	.short	(.L_23 - .L_22)
.L_22:
        /*006c*/ 	.word	0x00000008
.L_23:


//--------------------- .nv.callgraph             --------------------------
	.section	.nv.callgraph,"",@"SHT_CUDA_CALLGRAPH"
	.align	4
	.sectionentsize	8
	.align		4
        /*0000*/ 	.word	0x00000000
	.align		4
        /*0004*/ 	.word	0xffffffff
	.align		4
        /*0008*/ 	.word	0x00000000
	.align		4
        /*000c*/ 	.word	0xfffffffe
	.align		4
        /*0010*/ 	.word	0x00000000
	.align		4
        /*0014*/ 	.word	0xfffffffd
	.align		4
        /*0018*/ 	.word	0x00000000
	.align		4
        /*001c*/ 	.word	0xfffffffc


//--------------------- .text.triton_poi_fused_convolution_relu_4 --------------------------
	.section	.text.triton_poi_fused_convolution_relu_4,"ax",@progbits
	.align	128
        .global         triton_poi_fused_convolution_relu_4
        .type           triton_poi_fused_convolution_relu_4,@function
        .size           triton_poi_fused_convolution_relu_4,(.L_x_1 - triton_poi_fused_convolution_relu_4)
        .other          triton_poi_fused_convolution_relu_4,@"STO_CUDA_ENTRY STV_DEFAULT"
triton_poi_fused_convolution_relu_4:
.text.triton_poi_fused_convolution_relu_4:
[----:B------:R-:W-:Y:S01]  /*0000*/  LDC R1, c[0x0][0x28] ;  /* 0x00000a00ff017b82 */ /* 0x000fe20000000800 */
[----:B------:R-:W1:Y:S07]  /*0010*/  S2R R0, SR_TID.X ;  /* 0x0000000000007919 */ /* 0x000e6e0000002100 */
[----:B------:R-:W2:Y:S01]  /*0020*/  LDC.64 R4, c[0x0][0x218] ;  /* 0x00008600ff047b82 */ /* 0x000ea20000000a00 */
[----:B------:R-:W-:Y:S01]  /*0030*/  ULDC.64 UR4, c[0x0][0x208] ;  /* 0x0000820000047ab9 */ /* 0x000fe20000000a00 */
[----:B------:R-:W3:Y:S06]  /*0040*/  S2R R7, SR_CTAID.X ;  /* 0x0000000000077919 */ /* 0x000eec0000002500 */
[----:B------:R-:W4:Y:S01]  /*0050*/  LDC.64 R2, c[0x0][0x210] ;  /* 0x00008400ff027b82 */ /* 0x000f220000000a00 */
[----:B-1----:R-:W-:-:S05]  /*0060*/  IMAD.SHL.U32 R0, R0, 0x2, RZ ;  /* 0x0000000200007824 */ /* 0x002fca00078e00ff */
[----:B------:R-:W-:-:S05]  /*0070*/  LOP3.LUT R0, R0, 0x1fe, RZ, 0xc0, !PT ;  /* 0x000001fe00007812 */ /* 0x000fca00078ec0ff */
[----:B---3--:R-:W-:-:S04]  /*0080*/  IMAD R7, R7, 0x200, R0 ;  /* 0x0000020007077824 */ /* 0x008fc800078e0200 */
[----:B------:R-:W-:-:S04]  /*0090*/  IMAD.HI R0, R7, 0x5397829d, RZ ;  /* 0x5397829d07007827 */ /* 0x000fc800078e02ff */
[----:B----4-:R-:W-:Y:S01]  /*00a0*/  IMAD.WIDE R2, R7, 0x4, R2 ;  /* 0x0000000407027825 */ /* 0x010fe200078e0202 */
[----:B------:R-:W-:-:S04]  /*00b0*/  SHF.R.U32.HI R9, RZ, 0x1f, R0 ;  /* 0x0000001fff097819 */ /* 0x000fc80000011600 */
[----:B------:R-:W-:Y:S01]  /*00c0*/  LEA.HI.SX32 R9, R0, R9, 0x14 ;  /* 0x0000000900097211 */ /* 0x000fe200078fa2ff */
[----:B------:R-:W3:Y:S03]  /*00d0*/  LDG.E.64 R6, desc[UR4][R2.64] ;  /* 0x0000000402067981 */ /* 0x000ee6000c1e1b00 */
[----:B------:R-:W-:-:S04]  /*00e0*/  LEA.HI R0, R9, R9, RZ, 0x2 ;  /* 0x0000000909007211 */ /* 0x000fc800078f10ff */
[----:B------:R-:W-:-:S05]  /*00f0*/  LOP3.LUT R0, R0, 0xfffffffc, RZ, 0xc0, !PT ;  /* 0xfffffffc00007812 */ /* 0x000fca00078ec0ff */
[----:B------:R-:W-:-:S04]  /*0100*/  IMAD.IADD R9, R9, 0x1, -R0 ;  /* 0x0000000109097824 */ /* 0x000fc800078e0a00 */
[----:B--2---:R-:W-:-:S06]  /*0110*/  IMAD.WIDE R4, R9, 0x4, R4 ;  /* 0x0000000409047825 */ /* 0x004fcc00078e0204 */
[----:B------:R-:W3:Y:S02]  /*0120*/  LDG.E.EL R4, desc[UR4][R4.64] ;  /* 0x0000000404047981 */ /* 0x000ee4000c2e1900 */
[CC--:B---3--:R-:W-:Y:S01]  /*0130*/  FSETP.GEU.AND P0, PT, R6.reuse, -R4.reuse, PT ;  /* 0x800000040600720b */ /* 0x0c8fe20003f0e000 */
[--C-:B------:R-:W-:Y:S01]  /*0140*/  FADD R6, R6, R4.reuse ;  /* 0x0000000406067221 */ /* 0x100fe20000000000 */
[C---:B------:R-:W-:Y:S01]  /*0150*/  FADD R0, R7.reuse, R4 ;  /* 0x0000000407007221 */ /* 0x040fe20000000000 */
[----:B------:R-:W-:-:S03]  /*0160*/  FSETP.GEU.AND P1, PT, R7, -R4, PT ;  /* 0x800000040700720b */ /* 0x000fc60003f2e000 */
[----:B------:R-:W-:Y:S02]  /*0170*/  FSEL R6, R6, RZ, P0 ;  /* 0x000000ff06067208 */ /* 0x000fe40000000000 */
[----:B------:R-:W-:-:S05]  /*0180*/  FSEL R7, R0, RZ, P1 ;  /* 0x000000ff00077208 */ /* 0x000fca0000800000 */
[----:B------:R-:W-:Y:S01]  /*0190*/  STG.E.64 desc[UR4][R2.64], R6 ;  /* 0x0000000602007986 */ /* 0x000fe2000c101b04 */
[----:B------:R-:W-:Y:S05]  /*01a0*/  EXIT ;  /* 0x000000000000794d */ /* 0x000fea0003800000 */
.L_x_0:
[----:B------:R-:W-:-:S00]  /*01b0*/  BRA `(.L_x_0) ;  /* 0xfffffffc00fc7947 */ /* 0x000fc0000383ffff */
[----:B------:R-:W-:-:S00]  /*01c0*/  NOP ;  /* 0x0000000000007918 */ /* 0x000fc00000000000 */
        /* <DEDUP_REMOVED lines=11> */
.L_x_1:


//--------------------- .nv.constant0.triton_poi_fused_convolution_relu_4 --------------------------
	.section	.nv.constant0.triton_poi_fused_convolution_relu_4,"a",@progbits
	.sectionflags	@""
	.align	4
.nv.constant0.triton_poi_fused_convolution_relu_4:
	.zero		548
